//
// Generated by NVIDIA NVVM Compiler
//
// Compiler Build ID: CL-36424714
// Cuda compilation tools, release 13.0, V13.0.88
// Based on NVVM 20.0.0
//

.version 9.0
.target sm_100
.address_size 64

	// .globl	_Z11helloKernelv
.extern .func  (.param .b32 func_retval0) vprintf
(
	.param .b64 vprintf_param_0,
	.param .b64 vprintf_param_1
)
;
.global .align 1 .b8 $str[47] = {72, 101, 108, 108, 111, 32, 102, 114, 111, 109, 32, 67, 85, 68, 65, 32, 107, 101, 114, 110, 101, 108, 33, 32, 40, 98, 108, 111, 99, 107, 32, 37, 100, 44, 32, 116, 104, 114, 101, 97, 100, 32, 37, 100, 41, 10};

.visible .entry _Z11helloKernelv()
{
	.local .align 8 .b8 	__local_depot0[8];
	.reg .b64 	%SP;
	.reg .b64 	%SPL;
	.reg .b32 	%r<5>;
	.reg .b64 	%rd<5>;

	mov.u64 	%SPL, __local_depot0;
	cvta.local.u64 	%SP, %SPL;
	add.u64 	%rd1, %SP, 0;
	add.u64 	%rd2, %SPL, 0;
	mov.u32 	%r1, %ctaid.x;
	mov.u32 	%r2, %tid.x;
	st.local.v2.u32 	[%rd2], {%r1, %r2};
	mov.u64 	%rd3, $str;
	cvta.global.u64 	%rd4, %rd3;
	{ // callseq 0, 0
	.param .b64 param0;
	st.param.b64 	[param0], %rd4;
	.param .b64 param1;
	st.param.b64 	[param1], %rd1;
	.param .b32 retval0;
	call.uni (retval0), 
	vprintf, 
	(
	param0, 
	param1
	);
	ld.param.b32 	%r3, [retval0];
	} // callseq 0
	ret;

}


// ===== COMPILED SASS (sm_100) =====

	.target	sm_100

	.elftype	@"ET_EXEC"


//--------------------- .note.nv.tkinfo           --------------------------
	.section	.note.nv.tkinfo,"",@"SHT_NOTE"
	.sectionflags	@"SHF_NOTE_NV_TKINFO"
	.tkinfo
        /*0018*/ 	.word	0x00000002
        /*0030*/ 	.string	""
        /*0030*/ 	.string	"ptxas"
        /*0030*/ 	.string	"Cuda compilation tools, release 13.0, V13.0.88"
        /*0030*/ 	.string	"Build cuda_13.0.r13.0/compiler.36424714_0"
        /*0030*/ 	.string	"-arch sm_100 -m 64 "



//--------------------- .note.nv.cuinfo           --------------------------
	.section	.note.nv.cuinfo,"",@"SHT_NOTE"
	.sectionflags	@"SHF_NOTE_NV_CUINFO"
        /*0018*/ 	.short	0x0002
        /*001a*/ 	.short	0x0064
        /*001c*/ 	.short	0x0082
	.zero		2


//--------------------- .nv.info                  --------------------------
	.section	.nv.info,"",@"SHT_CUDA_INFO"
	.align	4


	//----- nvinfo : EIATTR_REGCOUNT
	.align		4
        /*0000*/ 	.byte	0x04, 0x2f
        /*0002*/ 	.short	(.L_2 - .L_1)
	.align		4
.L_1:
        /*0004*/ 	.word	index@(_Z11helloKernelv)
        /*0008*/ 	.word	0x00000018


	//----- nvinfo : EIATTR_FRAME_SIZE
	.align		4
.L_2:
        /*000c*/ 	.byte	0x04, 0x11
        /*000e*/ 	.short	(.L_4 - .L_3)
	.align		4
.L_3:
        /*0010*/ 	.word	index@(_Z11helloKernelv)
        /*0014*/ 	.word	0x00000008


	//----- nvinfo : EIATTR_MIN_STACK_SIZE
	.align		4
.L_4:
        /*0018*/ 	.byte	0x04, 0x12
        /*001a*/ 	.short	(.L_6 - .L_5)
	.align		4
.L_5:
        /*001c*/ 	.word	index@(_Z11helloKernelv)
        /*0020*/ 	.word	0x00000008
.L_6:


//--------------------- .nv.compat                --------------------------
	.section	.nv.compat,"",@"SHT_CUDA_COMPAT_INFO"
	.align	4
        /*0000*/ 	.byte	0x02, 0x09, 0x00, 0x00, 0x02, 0x02, 0x01, 0x00, 0x02, 0x05, 0x05, 0x00, 0x03, 0x07, 0x01, 0x01
        /*0010*/ 	.byte	0x02, 0x03, 0x00, 0x00, 0x02, 0x06, 0x01, 0x00, 0x04, 0x0b, 0x08, 0x00, 0x09, 0x00, 0x00, 0x00
        /*0020*/ 	.byte	0x00, 0x00, 0x00, 0x00


//--------------------- .nv.info._Z11helloKernelv --------------------------
	.section	.nv.info._Z11helloKernelv,"",@"SHT_CUDA_INFO"
	.sectionflags	@""
	.align	4


	//----- nvinfo : EIATTR_CUDA_API_VERSION
	.align		4
        /*0000*/ 	.byte	0x04, 0x37
        /*0002*/ 	.short	(.L_8 - .L_7)
.L_7:
        /*0004*/ 	.word	0x00000082


	//----- nvinfo : EIATTR_SPARSE_MMA_MASK
	.align		4
.L_8:
        /*0008*/ 	.byte	0x03, 0x50
        /*000a*/ 	.short	0x0000


	//----- nvinfo : EIATTR_MAXREG_COUNT
	.align		4
        /*000c*/ 	.byte	0x03, 0x1b
        /*000e*/ 	.short	0x00ff


	//----- nvinfo : EIATTR_EXTERNS
	.align		4
        /*0010*/ 	.byte	0x04, 0x0f
        /*0012*/ 	.short	(.L_10 - .L_9)


	//   ....[0]....
	.align		4
.L_9:
        /*0014*/ 	.word	index@(vprintf)


	//----- nvinfo : EIATTR_MERCURY_ISA_VERSION
	.align		4
.L_10:
        /*0018*/ 	.byte	0x03, 0x5f
        /*001a*/ 	.short	0x0101


	//----- nvinfo : EIATTR_VRC_CTA_INIT_COUNT
	.align		4
        /*001c*/ 	.byte	0x02, 0x4a
	.zero		1
	.zero		1


	//----- nvinfo : EIATTR_SYSCALL_OFFSETS
	.align		4
        /*0020*/ 	.byte	0x04, 0x46
        /*0022*/ 	.short	(.L_12 - .L_11)


	//   ....[0]....
.L_11:
        /*0024*/ 	.word	0x000000f0


	//----- nvinfo : EIATTR_EXIT_INSTR_OFFSETS
	.align		4
.L_12:
        /*0028*/ 	.byte	0x04, 0x1c
        /*002a*/ 	.short	(.L_14 - .L_13)


	//   ....[0]....
.L_13:
        /*002c*/ 	.word	0x00000100


	//----- nvinfo : EIATTR_SW_WAR
	.align		4
.L_14:
        /*0030*/ 	.byte	0x04, 0x36
        /*0032*/ 	.short	(.L_16 - .L_15)
.L_15:
        /*0034*/ 	.word	0x00000008
.L_16:


//--------------------- .nv.callgraph             --------------------------
	.section	.nv.callgraph,"",@"SHT_CUDA_CALLGRAPH"
	.align	4
	.sectionentsize	8
	.align		4
        /*0000*/ 	.word	0x00000000
	.align		4
        /*0004*/ 	.word	0xffffffff
	.align		4
        /*0008*/ 	.word	index@(_Z11helloKernelv)
	.align		4
        /*000c*/ 	.word	index@(vprintf)
	.align		4
        /*0010*/ 	.word	0x00000000
	.align		4
        /*0014*/ 	.word	0xfffffffe
	.align		4
        /*0018*/ 	.word	0x00000000
	.align		4
        /*001c*/ 	.word	0xfffffffd
	.align		4
        /*0020*/ 	.word	0x00000000
	.align		4
        /*0024*/ 	.word	0xfffffffc


//--------------------- .nv.constant4             --------------------------
	.section	.nv.constant4,"a",@progbits
	.align	8
	.align		8
.nv.constant4:
        /*0000*/ 	.dword	vprintf
	.align		8
        /*0008*/ 	.dword	$str


//--------------------- .text._Z11helloKernelv    --------------------------
	.section	.text._Z11helloKernelv,"ax",@progbits
	.align	128
        .global         _Z11helloKernelv
        .type           _Z11helloKernelv,@function
        .size           _Z11helloKernelv,(.L_x_2 - _Z11helloKernelv)
        .other          _Z11helloKernelv,@"STO_CUDA_ENTRY STV_DEFAULT"
_Z11helloKernelv:
.text._Z11helloKernelv:
[----:B------:R-:W0:Y:S01]  /*0000*/  LDC R1, c[0x0][0x37c] ;  /* 0x0000df00ff017b82 */ /* 0x000e220000000800 */
[----:B------:R-:W1:Y:S01]  /*0010*/  S2R R8, SR_CTAID.X ;  /* 0x0000000000087919 */ /* 0x000e620000002500 */
[----:B0-----:R-:W-:Y:S01]  /*0020*/  VIADD R1, R1, 0xfffffff8 ;  /* 0xfffffff801017836 */ /* 0x001fe20000000000 */
[----:B------:R-:W-:Y:S01]  /*0030*/  MOV R0, 0x0 ;  /* 0x0000000000007802 */ /* 0x000fe20000000f00 */
[----:B------:R-:W0:Y:S01]  /*0040*/  LDCU UR4, c[0x0][0x2f8] ;  /* 0x00005f00ff0477ac */ /* 0x000e220008000800 */
[----:B------:R-:W1:Y:S03]  /*0050*/  S2R R9, SR_TID.X ;  /* 0x0000000000097919 */ /* 0x000e660000002100 */
[----:B------:R2:W3:Y:S01]  /*0060*/  LDC.64 R2, c[0x4][R0] ;  /* 0x0100000000027b82 */ /* 0x0004e20000000a00 */
[----:B------:R-:W4:Y:S01]  /*0070*/  LDCU.64 UR6, c[0x4][0x8] ;  /* 0x01000100ff0677ac */ /* 0x000f220008000a00 */
[----:B------:R-:W5:Y:S01]  /*0080*/  LDCU UR5, c[0x0][0x2fc] ;  /* 0x00005f80ff0577ac */ /* 0x000f620008000800 */
[----:B0-----:R-:W-:Y:S01]  /*0090*/  IADD3 R6, P0, PT, R1, UR4, RZ ;  /* 0x0000000401067c10 */ /* 0x001fe2000ff1e0ff */
[----:B----4-:R-:W-:Y:S01]  /*00a0*/  IMAD.U32 R4, RZ, RZ, UR6 ;  /* 0x00000006ff047e24 */ /* 0x010fe2000f8e00ff */
[----:B------:R-:W-:-:S03]  /*00b0*/  MOV R5, UR7 ;  /* 0x0000000700057c02 */ /* 0x000fc60008000f00 */
[----:B-----5:R-:W-:Y:S01]  /*00c0*/  IMAD.X R7, RZ, RZ, UR5, P0 ;  /* 0x00000005ff077e24 */ /* 0x020fe200080e06ff */
[----:B-1----:R2:W-:Y:S07]  /*00d0*/  STL.64 [R1], R8 ;  /* 0x0000000801007387 */ /* 0x0025ee0000100a00 */
[----:B------:R-:W-:-:S07]  /*00e0*/  LEPC R20, `(.L_x_0) ;  /* 0x000000001014794e */ /* 0x000fce0000000000 */
[----:B--23--:R-:W-:Y:S05]  /*00f0*/  CALL.ABS.NOINC R2 ;  /* 0x0000000002007343 */ /* 0x00cfea0003c00000 */
.L_x_0:
[----:B------:R-:W-:Y:S05]  /*0100*/  EXIT ;  /* 0x000000000000794d */ /* 0x000fea0003800000 */
.L_x_1:
[----:B------:R-:W-:-:S00]  /*0110*/  BRA `(.L_x_1) ;  /* 0xfffffffc00fc7947 */ /* 0x000fc0000383ffff */
[----:B------:R-:W-:-:S00]  /*0120*/  NOP ;  /* 0x0000000000007918 */ /* 0x000fc00000000000 */
        /* <DEDUP_REMOVED lines=13> */
.L_x_2:


//--------------------- .nv.global.init           --------------------------
	.section	.nv.global.init,"aw",@progbits
.nv.global.init:
	.type		$str,@object
	.size		$str,(.L_0 - $str)
$str:
        /*0000*/ 	.byte	0x48, 0x65, 0x6c, 0x6c, 0x6f, 0x20, 0x66, 0x72, 0x6f, 0x6d, 0x20, 0x43, 0x55, 0x44, 0x41, 0x20
        /*0010*/ 	.byte	0x6b, 0x65, 0x72, 0x6e, 0x65, 0x6c, 0x21, 0x20, 0x28, 0x62, 0x6c, 0x6f, 0x63, 0x6b, 0x20, 0x25
        /*0020*/ 	.byte	0x64, 0x2c, 0x20, 0x74, 0x68, 0x72, 0x65, 0x61, 0x64, 0x20, 0x25, 0x64, 0x29, 0x0a, 0x00
.L_0:


//--------------------- .nv.shared.reserved.0     --------------------------
	.section	.nv.shared.reserved.0,"aw",@nobits
	.weak		__nv_reservedSMEM_offset_0_alias
	.size		__nv_reservedSMEM_offset_0_alias, 0, 64
	.other		__nv_reservedSMEM_offset_0_alias,@"STO_CUDA_RESERVED_SHARED STV_DEFAULT"
__nv_reservedSMEM_offset_0_alias:
	.zero		0
	.zero		64


//--------------------- .nv.constant0._Z11helloKernelv --------------------------
	.section	.nv.constant0._Z11helloKernelv,"a",@progbits
	.sectionflags	@""
	.align	4
.nv.constant0._Z11helloKernelv:
	.zero		896


//--------------------- SYMBOLS --------------------------

	.type		.nv.reservedSmem.offset0,@object
	.size		.nv.reservedSmem.offset0,0x4
	.type		vprintf,@function
